//
// Generated by NVIDIA NVVM Compiler
//
// Compiler Build ID: CL-36424714
// Cuda compilation tools, release 13.0, V13.0.88
// Based on NVVM 20.0.0
//

.version 9.0
.target sm_100
.address_size 64

	// .globl	_Z6VecAddPfS_S_
.global .align 1 .b8 _ZN34_INTERNAL_5581f21a_4_k_cu_bb20ad834cuda3std3__45__cpo5beginE[1];
.global .align 1 .b8 _ZN34_INTERNAL_5581f21a_4_k_cu_bb20ad834cuda3std3__45__cpo3endE[1];
.global .align 1 .b8 _ZN34_INTERNAL_5581f21a_4_k_cu_bb20ad834cuda3std3__45__cpo6cbeginE[1];
.global .align 1 .b8 _ZN34_INTERNAL_5581f21a_4_k_cu_bb20ad834cuda3std3__45__cpo4cendE[1];
.global .align 1 .b8 _ZN34_INTERNAL_5581f21a_4_k_cu_bb20ad834cuda3std3__45__cpo6rbeginE[1];
.global .align 1 .b8 _ZN34_INTERNAL_5581f21a_4_k_cu_bb20ad834cuda3std3__45__cpo4rendE[1];
.global .align 1 .b8 _ZN34_INTERNAL_5581f21a_4_k_cu_bb20ad834cuda3std3__45__cpo7crbeginE[1];
.global .align 1 .b8 _ZN34_INTERNAL_5581f21a_4_k_cu_bb20ad834cuda3std3__45__cpo5crendE[1];
.global .align 1 .b8 _ZN34_INTERNAL_5581f21a_4_k_cu_bb20ad834cuda3std3__436_GLOBAL__N__5581f21a_4_k_cu_bb20ad836ignoreE[1];
.global .align 1 .b8 _ZN34_INTERNAL_5581f21a_4_k_cu_bb20ad834cuda3std3__419piecewise_constructE[1];
.global .align 1 .b8 _ZN34_INTERNAL_5581f21a_4_k_cu_bb20ad834cuda3std3__48in_placeE[1];
.global .align 1 .b8 _ZN34_INTERNAL_5581f21a_4_k_cu_bb20ad834cuda3std3__420unreachable_sentinelE[1];
.global .align 1 .b8 _ZN34_INTERNAL_5581f21a_4_k_cu_bb20ad834cuda3std3__47nulloptE[1];
.global .align 1 .b8 _ZN34_INTERNAL_5581f21a_4_k_cu_bb20ad834cuda3std3__48unexpectE[1];
.global .align 1 .b8 _ZN34_INTERNAL_5581f21a_4_k_cu_bb20ad834cuda3std6ranges3__45__cpo4swapE[1];
.global .align 1 .b8 _ZN34_INTERNAL_5581f21a_4_k_cu_bb20ad834cuda3std6ranges3__45__cpo9iter_moveE[1];
.global .align 1 .b8 _ZN34_INTERNAL_5581f21a_4_k_cu_bb20ad834cuda3std6ranges3__45__cpo5beginE[1];
.global .align 1 .b8 _ZN34_INTERNAL_5581f21a_4_k_cu_bb20ad834cuda3std6ranges3__45__cpo3endE[1];
.global .align 1 .b8 _ZN34_INTERNAL_5581f21a_4_k_cu_bb20ad834cuda3std6ranges3__45__cpo6cbeginE[1];
.global .align 1 .b8 _ZN34_INTERNAL_5581f21a_4_k_cu_bb20ad834cuda3std6ranges3__45__cpo4cendE[1];
.global .align 1 .b8 _ZN34_INTERNAL_5581f21a_4_k_cu_bb20ad834cuda3std6ranges3__45__cpo7advanceE[1];
.global .align 1 .b8 _ZN34_INTERNAL_5581f21a_4_k_cu_bb20ad834cuda3std6ranges3__45__cpo9iter_swapE[1];
.global .align 1 .b8 _ZN34_INTERNAL_5581f21a_4_k_cu_bb20ad834cuda3std6ranges3__45__cpo4nextE[1];
.global .align 1 .b8 _ZN34_INTERNAL_5581f21a_4_k_cu_bb20ad834cuda3std6ranges3__45__cpo4prevE[1];
.global .align 1 .b8 _ZN34_INTERNAL_5581f21a_4_k_cu_bb20ad834cuda3std6ranges3__45__cpo4dataE[1];
.global .align 1 .b8 _ZN34_INTERNAL_5581f21a_4_k_cu_bb20ad834cuda3std6ranges3__45__cpo5cdataE[1];
.global .align 1 .b8 _ZN34_INTERNAL_5581f21a_4_k_cu_bb20ad834cuda3std6ranges3__45__cpo4sizeE[1];
.global .align 1 .b8 _ZN34_INTERNAL_5581f21a_4_k_cu_bb20ad834cuda3std6ranges3__45__cpo5ssizeE[1];
.global .align 1 .b8 _ZN34_INTERNAL_5581f21a_4_k_cu_bb20ad834cuda3std6ranges3__45__cpo8distanceE[1];
.global .align 1 .b8 _ZN34_INTERNAL_5581f21a_4_k_cu_bb20ad836thrust24THRUST_300001_SM_1000_NS8cuda_cub3parE[1];
.global .align 1 .b8 _ZN34_INTERNAL_5581f21a_4_k_cu_bb20ad836thrust24THRUST_300001_SM_1000_NS8cuda_cub10par_nosyncE[1];
.global .align 1 .b8 _ZN34_INTERNAL_5581f21a_4_k_cu_bb20ad836thrust24THRUST_300001_SM_1000_NS6system6detail10sequential3seqE[1];
.global .align 1 .b8 _ZN34_INTERNAL_5581f21a_4_k_cu_bb20ad836thrust24THRUST_300001_SM_1000_NS6system3cpp3parE[1];
.global .align 1 .b8 _ZN34_INTERNAL_5581f21a_4_k_cu_bb20ad836thrust24THRUST_300001_SM_1000_NS12placeholders2_1E[1];
.global .align 1 .b8 _ZN34_INTERNAL_5581f21a_4_k_cu_bb20ad836thrust24THRUST_300001_SM_1000_NS12placeholders2_2E[1];
.global .align 1 .b8 _ZN34_INTERNAL_5581f21a_4_k_cu_bb20ad836thrust24THRUST_300001_SM_1000_NS12placeholders2_3E[1];
.global .align 1 .b8 _ZN34_INTERNAL_5581f21a_4_k_cu_bb20ad836thrust24THRUST_300001_SM_1000_NS12placeholders2_4E[1];
.global .align 1 .b8 _ZN34_INTERNAL_5581f21a_4_k_cu_bb20ad836thrust24THRUST_300001_SM_1000_NS12placeholders2_5E[1];
.global .align 1 .b8 _ZN34_INTERNAL_5581f21a_4_k_cu_bb20ad836thrust24THRUST_300001_SM_1000_NS12placeholders2_6E[1];
.global .align 1 .b8 _ZN34_INTERNAL_5581f21a_4_k_cu_bb20ad836thrust24THRUST_300001_SM_1000_NS12placeholders2_7E[1];
.global .align 1 .b8 _ZN34_INTERNAL_5581f21a_4_k_cu_bb20ad836thrust24THRUST_300001_SM_1000_NS12placeholders2_8E[1];
.global .align 1 .b8 _ZN34_INTERNAL_5581f21a_4_k_cu_bb20ad836thrust24THRUST_300001_SM_1000_NS12placeholders2_9E[1];
.global .align 1 .b8 _ZN34_INTERNAL_5581f21a_4_k_cu_bb20ad836thrust24THRUST_300001_SM_1000_NS12placeholders3_10E[1];
.global .align 1 .b8 _ZN34_INTERNAL_5581f21a_4_k_cu_bb20ad836thrust24THRUST_300001_SM_1000_NS3seqE[1];
.global .align 1 .b8 _ZN34_INTERNAL_5581f21a_4_k_cu_bb20ad836thrust24THRUST_300001_SM_1000_NS6deviceE[1];

.visible .entry _Z6VecAddPfS_S_(
	.param .u64 .ptr .align 1 _Z6VecAddPfS_S__param_0,
	.param .u64 .ptr .align 1 _Z6VecAddPfS_S__param_1,
	.param .u64 .ptr .align 1 _Z6VecAddPfS_S__param_2
)
{
	.reg .b32 	%r<2>;
	.reg .b32 	%f<4>;
	.reg .b64 	%rd<11>;

	ld.param.u64 	%rd1, [_Z6VecAddPfS_S__param_0];
	ld.param.u64 	%rd2, [_Z6VecAddPfS_S__param_1];
	ld.param.u64 	%rd3, [_Z6VecAddPfS_S__param_2];
	cvta.to.global.u64 	%rd4, %rd3;
	cvta.to.global.u64 	%rd5, %rd2;
	cvta.to.global.u64 	%rd6, %rd1;
	mov.u32 	%r1, %tid.x;
	mul.wide.u32 	%rd7, %r1, 4;
	add.s64 	%rd8, %rd6, %rd7;
	ld.global.f32 	%f1, [%rd8];
	add.s64 	%rd9, %rd5, %rd7;
	ld.global.f32 	%f2, [%rd9];
	add.f32 	%f3, %f1, %f2;
	add.s64 	%rd10, %rd4, %rd7;
	st.global.f32 	[%rd10], %f3;
	ret;

}
	// .globl	_ZN3cub18CUB_300001_SM_10006detail11EmptyKernelIvEEvv
.visible .entry _ZN3cub18CUB_300001_SM_10006detail11EmptyKernelIvEEvv()
{


	ret;

}
	// .globl	_ZN3cub18CUB_300001_SM_10006detail8for_each13static_kernelINS2_12policy_hub_t12policy_500_tEmN6thrust24THRUST_300001_SM_1000_NS8cuda_cub20__uninitialized_fill7functorINS7_10device_ptrIfEEfEEEEvT0_T1_
.visible .entry _ZN3cub18CUB_300001_SM_10006detail8for_each13static_kernelINS2_12policy_hub_t12policy_500_tEmN6thrust24THRUST_300001_SM_1000_NS8cuda_cub20__uninitialized_fill7functorINS7_10device_ptrIfEEfEEEEvT0_T1_(
	.param .u64 _ZN3cub18CUB_300001_SM_10006detail8for_each13static_kernelINS2_12policy_hub_t12policy_500_tEmN6thrust24THRUST_300001_SM_1000_NS8cuda_cub20__uninitialized_fill7functorINS7_10device_ptrIfEEfEEEEvT0_T1__param_0,
	.param .align 8 .b8 _ZN3cub18CUB_300001_SM_10006detail8for_each13static_kernelINS2_12policy_hub_t12policy_500_tEmN6thrust24THRUST_300001_SM_1000_NS8cuda_cub20__uninitialized_fill7functorINS7_10device_ptrIfEEfEEEEvT0_T1__param_1[16]
)
.maxntid 256
{
	.reg .pred 	%p<4>;
	.reg .b16 	%rs<5>;
	.reg .b32 	%r<10>;
	.reg .b32 	%f<3>;
	.reg .b64 	%rd<16>;

	ld.param.f32 	%f2, [_ZN3cub18CUB_300001_SM_10006detail8for_each13static_kernelINS2_12policy_hub_t12policy_500_tEmN6thrust24THRUST_300001_SM_1000_NS8cuda_cub20__uninitialized_fill7functorINS7_10device_ptrIfEEfEEEEvT0_T1__param_1+8];
	ld.param.u64 	%rd4, [_ZN3cub18CUB_300001_SM_10006detail8for_each13static_kernelINS2_12policy_hub_t12policy_500_tEmN6thrust24THRUST_300001_SM_1000_NS8cuda_cub20__uninitialized_fill7functorINS7_10device_ptrIfEEfEEEEvT0_T1__param_1];
	ld.param.u64 	%rd5, [_ZN3cub18CUB_300001_SM_10006detail8for_each13static_kernelINS2_12policy_hub_t12policy_500_tEmN6thrust24THRUST_300001_SM_1000_NS8cuda_cub20__uninitialized_fill7functorINS7_10device_ptrIfEEfEEEEvT0_T1__param_0];
	mov.u32 	%r7, %ctaid.x;
	mul.wide.u32 	%rd1, %r7, 512;
	sub.s64 	%rd2, %rd5, %rd1;
	setp.lt.u64 	%p1, %rd2, 512;
	@%p1 bra 	$L__BB2_2;
	mov.u32 	%r9, %tid.x;
	cvta.to.global.u64 	%rd11, %rd4;
	cvt.u64.u32 	%rd12, %r9;
	add.s64 	%rd13, %rd1, %rd12;
	shl.b64 	%rd14, %rd13, 2;
	add.s64 	%rd15, %rd11, %rd14;
	st.global.f32 	[%rd15], %f2;
	st.global.f32 	[%rd15+1024], %f2;
	bra.uni 	$L__BB2_6;
$L__BB2_2:
	cvta.to.global.u64 	%rd6, %rd4;
	mov.u32 	%r1, %tid.x;
	cvt.u64.u32 	%rd7, %r1;
	setp.le.u64 	%p2, %rd2, %rd7;
	add.s64 	%rd8, %rd1, %rd7;
	shl.b64 	%rd9, %rd8, 2;
	add.s64 	%rd3, %rd6, %rd9;
	@%p2 bra 	$L__BB2_4;
	st.global.f32 	[%rd3], %f2;
$L__BB2_4:
	add.s32 	%r8, %r1, 256;
	cvt.u64.u32 	%rd10, %r8;
	setp.le.u64 	%p3, %rd2, %rd10;
	@%p3 bra 	$L__BB2_6;
	st.global.f32 	[%rd3+1024], %f2;
$L__BB2_6:
	ret;

}


// ===== COMPILED SASS (sm_100) =====

	.target	sm_100

	.elftype	@"ET_EXEC"


//--------------------- .note.nv.tkinfo           --------------------------
	.section	.note.nv.tkinfo,"",@"SHT_NOTE"
	.sectionflags	@"SHF_NOTE_NV_TKINFO"
	.tkinfo
        /*0018*/ 	.word	0x00000002
        /*0030*/ 	.string	""
        /*0030*/ 	.string	"ptxas"
        /*0030*/ 	.string	"Cuda compilation tools, release 13.0, V13.0.88"
        /*0030*/ 	.string	"Build cuda_13.0.r13.0/compiler.36424714_0"
        /*0030*/ 	.string	"-arch sm_100 -m 64 "



//--------------------- .note.nv.cuinfo           --------------------------
	.section	.note.nv.cuinfo,"",@"SHT_NOTE"
	.sectionflags	@"SHF_NOTE_NV_CUINFO"
        /*0018*/ 	.short	0x0002
        /*001a*/ 	.short	0x0064
        /*001c*/ 	.short	0x0082
	.zero		2


//--------------------- .nv.info                  --------------------------
	.section	.nv.info,"",@"SHT_CUDA_INFO"
	.align	4


	//----- nvinfo : EIATTR_REGCOUNT
	.align		4
        /*0000*/ 	.byte	0x04, 0x2f
        /*0002*/ 	.short	(.L_46 - .L_45)
	.align		4
.L_45:
        /*0004*/ 	.word	index@(_Z6VecAddPfS_S_)
        /*0008*/ 	.word	0x0000000c


	//----- nvinfo : EIATTR_FRAME_SIZE
	.align		4
.L_46:
        /*000c*/ 	.byte	0x04, 0x11
        /*000e*/ 	.short	(.L_48 - .L_47)
	.align		4
.L_47:
        /*0010*/ 	.word	index@(_Z6VecAddPfS_S_)
        /*0014*/ 	.word	0x00000000


	//----- nvinfo : EIATTR_REGCOUNT
	.align		4
.L_48:
        /*0018*/ 	.byte	0x04, 0x2f
        /*001a*/ 	.short	(.L_50 - .L_49)
	.align		4
.L_49:
        /*001c*/ 	.word	index@(_ZN3cub18CUB_300001_SM_10006detail11EmptyKernelIvEEvv)
        /*0020*/ 	.word	0x00000004


	//----- nvinfo : EIATTR_FRAME_SIZE
	.align		4
.L_50:
        /*0024*/ 	.byte	0x04, 0x11
        /*0026*/ 	.short	(.L_52 - .L_51)
	.align		4
.L_51:
        /*0028*/ 	.word	index@(_ZN3cub18CUB_300001_SM_10006detail11EmptyKernelIvEEvv)
        /*002c*/ 	.word	0x00000000


	//----- nvinfo : EIATTR_REGCOUNT
	.align		4
.L_52:
        /*0030*/ 	.byte	0x04, 0x2f
        /*0032*/ 	.short	(.L_54 - .L_53)
	.align		4
.L_53:
        /*0034*/ 	.word	index@(_ZN3cub18CUB_300001_SM_10006detail8for_each13static_kernelINS2_12policy_hub_t12policy_500_tEmN6thrust24THRUST_300001_SM_1000_NS8cuda_cub20__uninitialized_fill7functorINS7_10device_ptrIfEEfEEEEvT0_T1_)
        /*0038*/ 	.word	0x00000008


	//----- nvinfo : EIATTR_FRAME_SIZE
	.align		4
.L_54:
        /*003c*/ 	.byte	0x04, 0x11
        /*003e*/ 	.short	(.L_56 - .L_55)
	.align		4
.L_55:
        /*0040*/ 	.word	index@(_ZN3cub18CUB_300001_SM_10006detail8for_each13static_kernelINS2_12policy_hub_t12policy_500_tEmN6thrust24THRUST_300001_SM_1000_NS8cuda_cub20__uninitialized_fill7functorINS7_10device_ptrIfEEfEEEEvT0_T1_)
        /*0044*/ 	.word	0x00000000


	//----- nvinfo : EIATTR_MIN_STACK_SIZE
	.align		4
.L_56:
        /*0048*/ 	.byte	0x04, 0x12
        /*004a*/ 	.short	(.L_58 - .L_57)
	.align		4
.L_57:
        /*004c*/ 	.word	index@(_ZN3cub18CUB_300001_SM_10006detail8for_each13static_kernelINS2_12policy_hub_t12policy_500_tEmN6thrust24THRUST_300001_SM_1000_NS8cuda_cub20__uninitialized_fill7functorINS7_10device_ptrIfEEfEEEEvT0_T1_)
        /*0050*/ 	.word	0x00000000


	//----- nvinfo : EIATTR_MIN_STACK_SIZE
	.align		4
.L_58:
        /*0054*/ 	.byte	0x04, 0x12
        /*0056*/ 	.short	(.L_60 - .L_59)
	.align		4
.L_59:
        /*0058*/ 	.word	index@(_ZN3cub18CUB_300001_SM_10006detail11EmptyKernelIvEEvv)
        /*005c*/ 	.word	0x00000000


	//----- nvinfo : EIATTR_MIN_STACK_SIZE
	.align		4
.L_60:
        /*0060*/ 	.byte	0x04, 0x12
        /*0062*/ 	.short	(.L_62 - .L_61)
	.align		4
.L_61:
        /*0064*/ 	.word	index@(_Z6VecAddPfS_S_)
        /*0068*/ 	.word	0x00000000
.L_62:


//--------------------- .nv.compat                --------------------------
	.section	.nv.compat,"",@"SHT_CUDA_COMPAT_INFO"
	.align	4
        /*0000*/ 	.byte	0x02, 0x09, 0x00, 0x00, 0x02, 0x02, 0x01, 0x00, 0x02, 0x05, 0x05, 0x00, 0x03, 0x07, 0x01, 0x01
        /*0010*/ 	.byte	0x02, 0x03, 0x00, 0x00, 0x02, 0x06, 0x01, 0x00, 0x04, 0x0b, 0x08, 0x00, 0x09, 0x00, 0x00, 0x00
        /*0020*/ 	.byte	0x00, 0x00, 0x00, 0x00


//--------------------- .nv.info._ZN3cub18CUB_300001_SM_10006detail8for_each13static_kernelINS2_12policy_hub_t12policy_500_tEmN6thrust24THRUST_300001_SM_1000_NS8cuda_cub20__uninitialized_fill7functorINS7_10device_ptrIfEEfEEEEvT0_T1_ --------------------------
	.section	.nv.info._ZN3cub18CUB_300001_SM_10006detail8for_each13static_kernelINS2_12policy_hub_t12policy_500_tEmN6thrust24THRUST_300001_SM_1000_NS8cuda_cub20__uninitialized_fill7functorINS7_10device_ptrIfEEfEEEEvT0_T1_,"",@"SHT_CUDA_INFO"
	.sectionflags	@""
	.align	4


	//----- nvinfo : EIATTR_CUDA_API_VERSION
	.align		4
        /*0000*/ 	.byte	0x04, 0x37
        /*0002*/ 	.short	(.L_64 - .L_63)
.L_63:
        /*0004*/ 	.word	0x00000082


	//----- nvinfo : EIATTR_KPARAM_INFO
	.align		4
.L_64:
        /*0008*/ 	.byte	0x04, 0x17
        /*000a*/ 	.short	(.L_66 - .L_65)
.L_65:
        /*000c*/ 	.word	0x00000000
        /*0010*/ 	.short	0x0001
        /*0012*/ 	.short	0x0008
        /*0014*/ 	.byte	0x00, 0xf0, 0x41, 0x00


	//----- nvinfo : EIATTR_KPARAM_INFO
	.align		4
.L_66:
        /*0018*/ 	.byte	0x04, 0x17
        /*001a*/ 	.short	(.L_68 - .L_67)
.L_67:
        /*001c*/ 	.word	0x00000000
        /*0020*/ 	.short	0x0000
        /*0022*/ 	.short	0x0000
        /*0024*/ 	.byte	0x00, 0xf0, 0x21, 0x00


	//----- nvinfo : EIATTR_SPARSE_MMA_MASK
	.align		4
.L_68:
        /*0028*/ 	.byte	0x03, 0x50
        /*002a*/ 	.short	0x0000


	//----- nvinfo : EIATTR_MAXREG_COUNT
	.align		4
        /*002c*/ 	.byte	0x03, 0x1b
        /*002e*/ 	.short	0x00ff


	//----- nvinfo : EIATTR_MERCURY_ISA_VERSION
	.align		4
        /*0030*/ 	.byte	0x03, 0x5f
        /*0032*/ 	.short	0x0101


	//----- nvinfo : EIATTR_VRC_CTA_INIT_COUNT
	.align		4
        /*0034*/ 	.byte	0x02, 0x4a
	.zero		1
	.zero		1


	//----- nvinfo : EIATTR_EXIT_INSTR_OFFSETS
	.align		4
        /*0038*/ 	.byte	0x04, 0x1c
        /*003a*/ 	.short	(.L_70 - .L_69)


	//   ....[0]....
.L_69:
        /*003c*/ 	.word	0x00000130


	//   ....[1]....
        /*0040*/ 	.word	0x00000230


	//   ....[2]....
        /*0044*/ 	.word	0x00000260


	//----- nvinfo : EIATTR_MAX_THREADS
	.align		4
.L_70:
        /*0048*/ 	.byte	0x04, 0x05
        /*004a*/ 	.short	(.L_72 - .L_71)
.L_71:
        /*004c*/ 	.word	0x00000100
        /*0050*/ 	.word	0x00000001
        /*0054*/ 	.word	0x00000001


	//----- nvinfo : EIATTR_CBANK_PARAM_SIZE
	.align		4
.L_72:
        /*0058*/ 	.byte	0x03, 0x19
        /*005a*/ 	.short	0x0018


	//----- nvinfo : EIATTR_PARAM_CBANK
	.align		4
        /*005c*/ 	.byte	0x04, 0x0a
        /*005e*/ 	.short	(.L_74 - .L_73)
	.align		4
.L_73:
        /*0060*/ 	.word	index@(.nv.constant0._ZN3cub18CUB_300001_SM_10006detail8for_each13static_kernelINS2_12policy_hub_t12policy_500_tEmN6thrust24THRUST_300001_SM_1000_NS8cuda_cub20__uninitialized_fill7functorINS7_10device_ptrIfEEfEEEEvT0_T1_)
        /*0064*/ 	.short	0x0380
        /*0066*/ 	.short	0x0018


	//----- nvinfo : EIATTR_SW_WAR
	.align		4
.L_74:
        /*0068*/ 	.byte	0x04, 0x36
        /*006a*/ 	.short	(.L_76 - .L_75)
.L_75:
        /*006c*/ 	.word	0x00000008
.L_76:


//--------------------- .nv.info._ZN3cub18CUB_300001_SM_10006detail11EmptyKernelIvEEvv --------------------------
	.section	.nv.info._ZN3cub18CUB_300001_SM_10006detail11EmptyKernelIvEEvv,"",@"SHT_CUDA_INFO"
	.sectionflags	@""
	.align	4


	//----- nvinfo : EIATTR_CUDA_API_VERSION
	.align		4
        /*0000*/ 	.byte	0x04, 0x37
        /*0002*/ 	.short	(.L_78 - .L_77)
.L_77:
        /*0004*/ 	.word	0x00000082


	//----- nvinfo : EIATTR_SPARSE_MMA_MASK
	.align		4
.L_78:
        /*0008*/ 	.byte	0x03, 0x50
        /*000a*/ 	.short	0x0000


	//----- nvinfo : EIATTR_MAXREG_COUNT
	.align		4
        /*000c*/ 	.byte	0x03, 0x1b
        /*000e*/ 	.short	0x00ff


	//----- nvinfo : EIATTR_MERCURY_ISA_VERSION
	.align		4
        /*0010*/ 	.byte	0x03, 0x5f
        /*0012*/ 	.short	0x0101


	//----- nvinfo : EIATTR_VRC_CTA_INIT_COUNT
	.align		4
        /*0014*/ 	.byte	0x02, 0x4a
	.zero		1
	.zero		1


	//----- nvinfo : EIATTR_EXIT_INSTR_OFFSETS
	.align		4
        /*0018*/ 	.byte	0x04, 0x1c
        /*001a*/ 	.short	(.L_80 - .L_79)


	//   ....[0]....
.L_79:
        /*001c*/ 	.word	0x00000010


	//----- nvinfo : EIATTR_SW_WAR
	.align		4
.L_80:
        /*0020*/ 	.byte	0x04, 0x36
        /*0022*/ 	.short	(.L_82 - .L_81)
.L_81:
        /*0024*/ 	.word	0x00000008
.L_82:


//--------------------- .nv.info._Z6VecAddPfS_S_  --------------------------
	.section	.nv.info._Z6VecAddPfS_S_,"",@"SHT_CUDA_INFO"
	.sectionflags	@""
	.align	4


	//----- nvinfo : EIATTR_CUDA_API_VERSION
	.align		4
        /*0000*/ 	.byte	0x04, 0x37
        /*0002*/ 	.short	(.L_84 - .L_83)
.L_83:
        /*0004*/ 	.word	0x00000082


	//----- nvinfo : EIATTR_KPARAM_INFO
	.align		4
.L_84:
        /*0008*/ 	.byte	0x04, 0x17
        /*000a*/ 	.short	(.L_86 - .L_85)
.L_85:
        /*000c*/ 	.word	0x00000000
        /*0010*/ 	.short	0x0002
        /*0012*/ 	.short	0x0010
        /*0014*/ 	.byte	0x00, 0xf5, 0x21, 0x00


	//----- nvinfo : EIATTR_KPARAM_INFO
	.align		4
.L_86:
        /*0018*/ 	.byte	0x04, 0x17
        /*001a*/ 	.short	(.L_88 - .L_87)
.L_87:
        /*001c*/ 	.word	0x00000000
        /*0020*/ 	.short	0x0001
        /*0022*/ 	.short	0x0008
        /*0024*/ 	.byte	0x00, 0xf5, 0x21, 0x00


	//----- nvinfo : EIATTR_KPARAM_INFO
	.align		4
.L_88:
        /*0028*/ 	.byte	0x04, 0x17
        /*002a*/ 	.short	(.L_90 - .L_89)
.L_89:
        /*002c*/ 	.word	0x00000000
        /*0030*/ 	.short	0x0000
        /*0032*/ 	.short	0x0000
        /*0034*/ 	.byte	0x00, 0xf5, 0x21, 0x00


	//----- nvinfo : EIATTR_SPARSE_MMA_MASK
	.align		4
.L_90:
        /*0038*/ 	.byte	0x03, 0x50
        /*003a*/ 	.short	0x0000


	//----- nvinfo : EIATTR_MAXREG_COUNT
	.align		4
        /*003c*/ 	.byte	0x03, 0x1b
        /*003e*/ 	.short	0x00ff


	//----- nvinfo : EIATTR_MERCURY_ISA_VERSION
	.align		4
        /*0040*/ 	.byte	0x03, 0x5f
        /*0042*/ 	.short	0x0101


	//----- nvinfo : EIATTR_VRC_CTA_INIT_COUNT
	.align		4
        /*0044*/ 	.byte	0x02, 0x4a
	.zero		1
	.zero		1


	//----- nvinfo : EIATTR_EXIT_INSTR_OFFSETS
	.align		4
        /*0048*/ 	.byte	0x04, 0x1c
        /*004a*/ 	.short	(.L_92 - .L_91)


	//   ....[0]....
.L_91:
        /*004c*/ 	.word	0x000000d0


	//----- nvinfo : EIATTR_CBANK_PARAM_SIZE
	.align		4
.L_92:
        /*0050*/ 	.byte	0x03, 0x19
        /*0052*/ 	.short	0x0018


	//----- nvinfo : EIATTR_PARAM_CBANK
	.align		4
        /*0054*/ 	.byte	0x04, 0x0a
        /*0056*/ 	.short	(.L_94 - .L_93)
	.align		4
.L_93:
        /*0058*/ 	.word	index@(.nv.constant0._Z6VecAddPfS_S_)
        /*005c*/ 	.short	0x0380
        /*005e*/ 	.short	0x0018


	//----- nvinfo : EIATTR_SW_WAR
	.align		4
.L_94:
        /*0060*/ 	.byte	0x04, 0x36
        /*0062*/ 	.short	(.L_96 - .L_95)
.L_95:
        /*0064*/ 	.word	0x00000008
.L_96:


//--------------------- .nv.callgraph             --------------------------
	.section	.nv.callgraph,"",@"SHT_CUDA_CALLGRAPH"
	.align	4
	.sectionentsize	8
	.align		4
        /*0000*/ 	.word	0x00000000
	.align		4
        /*0004*/ 	.word	0xffffffff
	.align		4
        /*0008*/ 	.word	0x00000000
	.align		4
        /*000c*/ 	.word	0xfffffffe
	.align		4
        /*0010*/ 	.word	0x00000000
	.align		4
        /*0014*/ 	.word	0xfffffffd
	.align		4
        /*0018*/ 	.word	0x00000000
	.align		4
        /*001c*/ 	.word	0xfffffffc


//--------------------- .nv.constant4             --------------------------
	.section	.nv.constant4,"a",@progbits
	.align	8
	.align		8
.nv.constant4:
        /*0000*/ 	.dword	_ZN34_INTERNAL_5581f21a_4_k_cu_bb20ad834cuda3std3__45__cpo5beginE
	.align		8
        /*0008*/ 	.dword	_ZN34_INTERNAL_5581f21a_4_k_cu_bb20ad834cuda3std3__45__cpo3endE
	.align		8
        /*0010*/ 	.dword	_ZN34_INTERNAL_5581f21a_4_k_cu_bb20ad834cuda3std3__45__cpo6cbeginE
	.align		8
        /*0018*/ 	.dword	_ZN34_INTERNAL_5581f21a_4_k_cu_bb20ad834cuda3std3__45__cpo4cendE
	.align		8
        /*0020*/ 	.dword	_ZN34_INTERNAL_5581f21a_4_k_cu_bb20ad834cuda3std3__45__cpo6rbeginE
	.align		8
        /*0028*/ 	.dword	_ZN34_INTERNAL_5581f21a_4_k_cu_bb20ad834cuda3std3__45__cpo4rendE
	.align		8
        /*0030*/ 	.dword	_ZN34_INTERNAL_5581f21a_4_k_cu_bb20ad834cuda3std3__45__cpo7crbeginE
	.align		8
        /*0038*/ 	.dword	_ZN34_INTERNAL_5581f21a_4_k_cu_bb20ad834cuda3std3__45__cpo5crendE
	.align		8
        /*0040*/ 	.dword	_ZN34_INTERNAL_5581f21a_4_k_cu_bb20ad834cuda3std3__436_GLOBAL__N__5581f21a_4_k_cu_bb20ad836ignoreE
	.align		8
        /*0048*/ 	.dword	_ZN34_INTERNAL_5581f21a_4_k_cu_bb20ad834cuda3std3__419piecewise_constructE
	.align		8
        /*0050*/ 	.dword	_ZN34_INTERNAL_5581f21a_4_k_cu_bb20ad834cuda3std3__48in_placeE
	.align		8
        /*0058*/ 	.dword	_ZN34_INTERNAL_5581f21a_4_k_cu_bb20ad834cuda3std3__420unreachable_sentinelE
	.align		8
        /*0060*/ 	.dword	_ZN34_INTERNAL_5581f21a_4_k_cu_bb20ad834cuda3std3__47nulloptE
	.align		8
        /*0068*/ 	.dword	_ZN34_INTERNAL_5581f21a_4_k_cu_bb20ad834cuda3std3__48unexpectE
	.align		8
        /*0070*/ 	.dword	_ZN34_INTERNAL_5581f21a_4_k_cu_bb20ad834cuda3std6ranges3__45__cpo4swapE
	.align		8
        /*0078*/ 	.dword	_ZN34_INTERNAL_5581f21a_4_k_cu_bb20ad834cuda3std6ranges3__45__cpo9iter_moveE
	.align		8
        /*0080*/ 	.dword	_ZN34_INTERNAL_5581f21a_4_k_cu_bb20ad834cuda3std6ranges3__45__cpo5beginE
	.align		8
        /*0088*/ 	.dword	_ZN34_INTERNAL_5581f21a_4_k_cu_bb20ad834cuda3std6ranges3__45__cpo3endE
	.align		8
        /*0090*/ 	.dword	_ZN34_INTERNAL_5581f21a_4_k_cu_bb20ad834cuda3std6ranges3__45__cpo6cbeginE
	.align		8
        /*0098*/ 	.dword	_ZN34_INTERNAL_5581f21a_4_k_cu_bb20ad834cuda3std6ranges3__45__cpo4cendE
	.align		8
        /*00a0*/ 	.dword	_ZN34_INTERNAL_5581f21a_4_k_cu_bb20ad834cuda3std6ranges3__45__cpo7advanceE
	.align		8
        /*00a8*/ 	.dword	_ZN34_INTERNAL_5581f21a_4_k_cu_bb20ad834cuda3std6ranges3__45__cpo9iter_swapE
	.align		8
        /*00b0*/ 	.dword	_ZN34_INTERNAL_5581f21a_4_k_cu_bb20ad834cuda3std6ranges3__45__cpo4nextE
	.align		8
        /*00b8*/ 	.dword	_ZN34_INTERNAL_5581f21a_4_k_cu_bb20ad834cuda3std6ranges3__45__cpo4prevE
	.align		8
        /*00c0*/ 	.dword	_ZN34_INTERNAL_5581f21a_4_k_cu_bb20ad834cuda3std6ranges3__45__cpo4dataE
	.align		8
        /*00c8*/ 	.dword	_ZN34_INTERNAL_5581f21a_4_k_cu_bb20ad834cuda3std6ranges3__45__cpo5cdataE
	.align		8
        /*00d0*/ 	.dword	_ZN34_INTERNAL_5581f21a_4_k_cu_bb20ad834cuda3std6ranges3__45__cpo4sizeE
	.align		8
        /*00d8*/ 	.dword	_ZN34_INTERNAL_5581f21a_4_k_cu_bb20ad834cuda3std6ranges3__45__cpo5ssizeE
	.align		8
        /*00e0*/ 	.dword	_ZN34_INTERNAL_5581f21a_4_k_cu_bb20ad834cuda3std6ranges3__45__cpo8distanceE
	.align		8
        /*00e8*/ 	.dword	_ZN34_INTERNAL_5581f21a_4_k_cu_bb20ad836thrust24THRUST_300001_SM_1000_NS8cuda_cub3parE
	.align		8
        /*00f0*/ 	.dword	_ZN34_INTERNAL_5581f21a_4_k_cu_bb20ad836thrust24THRUST_300001_SM_1000_NS8cuda_cub10par_nosyncE
	.align		8
        /*00f8*/ 	.dword	_ZN34_INTERNAL_5581f21a_4_k_cu_bb20ad836thrust24THRUST_300001_SM_1000_NS6system6detail10sequential3seqE
	.align		8
        /*0100*/ 	.dword	_ZN34_INTERNAL_5581f21a_4_k_cu_bb20ad836thrust24THRUST_300001_SM_1000_NS6system3cpp3parE
	.align		8
        /*0108*/ 	.dword	_ZN34_INTERNAL_5581f21a_4_k_cu_bb20ad836thrust24THRUST_300001_SM_1000_NS12placeholders2_1E
	.align		8
        /*0110*/ 	.dword	_ZN34_INTERNAL_5581f21a_4_k_cu_bb20ad836thrust24THRUST_300001_SM_1000_NS12placeholders2_2E
	.align		8
        /*0118*/ 	.dword	_ZN34_INTERNAL_5581f21a_4_k_cu_bb20ad836thrust24THRUST_300001_SM_1000_NS12placeholders2_3E
	.align		8
        /*0120*/ 	.dword	_ZN34_INTERNAL_5581f21a_4_k_cu_bb20ad836thrust24THRUST_300001_SM_1000_NS12placeholders2_4E
	.align		8
        /*0128*/ 	.dword	_ZN34_INTERNAL_5581f21a_4_k_cu_bb20ad836thrust24THRUST_300001_SM_1000_NS12placeholders2_5E
	.align		8
        /*0130*/ 	.dword	_ZN34_INTERNAL_5581f21a_4_k_cu_bb20ad836thrust24THRUST_300001_SM_1000_NS12placeholders2_6E
	.align		8
        /*0138*/ 	.dword	_ZN34_INTERNAL_5581f21a_4_k_cu_bb20ad836thrust24THRUST_300001_SM_1000_NS12placeholders2_7E
	.align		8
        /*0140*/ 	.dword	_ZN34_INTERNAL_5581f21a_4_k_cu_bb20ad836thrust24THRUST_300001_SM_1000_NS12placeholders2_8E
	.align		8
        /*0148*/ 	.dword	_ZN34_INTERNAL_5581f21a_4_k_cu_bb20ad836thrust24THRUST_300001_SM_1000_NS12placeholders2_9E
	.align		8
        /*0150*/ 	.dword	_ZN34_INTERNAL_5581f21a_4_k_cu_bb20ad836thrust24THRUST_300001_SM_1000_NS12placeholders3_10E
	.align		8
        /*0158*/ 	.dword	_ZN34_INTERNAL_5581f21a_4_k_cu_bb20ad836thrust24THRUST_300001_SM_1000_NS3seqE
	.align		8
        /*0160*/ 	.dword	_ZN34_INTERNAL_5581f21a_4_k_cu_bb20ad836thrust24THRUST_300001_SM_1000_NS6deviceE


//--------------------- .text._ZN3cub18CUB_300001_SM_10006detail8for_each13static_kernelINS2_12policy_hub_t12policy_500_tEmN6thrust24THRUST_300001_SM_1000_NS8cuda_cub20__uninitialized_fill7functorINS7_10device_ptrIfEEfEEEEvT0_T1_ --------------------------
	.section	.text._ZN3cub18CUB_300001_SM_10006detail8for_each13static_kernelINS2_12policy_hub_t12policy_500_tEmN6thrust24THRUST_300001_SM_1000_NS8cuda_cub20__uninitialized_fill7functorINS7_10device_ptrIfEEfEEEEvT0_T1_,"ax",@progbits
	.align	128
        .global         _ZN3cub18CUB_300001_SM_10006detail8for_each13static_kernelINS2_12policy_hub_t12policy_500_tEmN6thrust24THRUST_300001_SM_1000_NS8cuda_cub20__uninitialized_fill7functorINS7_10device_ptrIfEEfEEEEvT0_T1_
        .type           _ZN3cub18CUB_300001_SM_10006detail8for_each13static_kernelINS2_12policy_hub_t12policy_500_tEmN6thrust24THRUST_300001_SM_1000_NS8cuda_cub20__uninitialized_fill7functorINS7_10device_ptrIfEEfEEEEvT0_T1_,@function
        .size           _ZN3cub18CUB_300001_SM_10006detail8for_each13static_kernelINS2_12policy_hub_t12policy_500_tEmN6thrust24THRUST_300001_SM_1000_NS8cuda_cub20__uninitialized_fill7functorINS7_10device_ptrIfEEfEEEEvT0_T1_,(.L_x_4 - _ZN3cub18CUB_300001_SM_10006detail8for_each13static_kernelINS2_12policy_hub_t12policy_500_tEmN6thrust24THRUST_300001_SM_1000_NS8cuda_cub20__uninitialized_fill7functorINS7_10device_ptrIfEEfEEEEvT0_T1_)
        .other          _ZN3cub18CUB_300001_SM_10006detail8for_each13static_kernelINS2_12policy_hub_t12policy_500_tEmN6thrust24THRUST_300001_SM_1000_NS8cuda_cub20__uninitialized_fill7functorINS7_10device_ptrIfEEfEEEEvT0_T1_,@"STO_CUDA_ENTRY STV_DEFAULT"
_ZN3cub18CUB_300001_SM_10006detail8for_each13static_kernelINS2_12policy_hub_t12policy_500_tEmN6thrust24THRUST_300001_SM_1000_NS8cuda_cub20__uninitialized_fill7functorINS7_10device_ptrIfEEfEEEEvT0_T1_:
.text._ZN3cub18CUB_300001_SM_10006detail8for_each13static_kernelINS2_12policy_hub_t12policy_500_tEmN6thrust24THRUST_300001_SM_1000_NS8cuda_cub20__uninitialized_fill7functorINS7_10device_ptrIfEEfEEEEvT0_T1_:
[----:B------:R-:W-:Y:S08]  /*0000*/  LDC R1, c[0x0][0x37c] ;  /* 0x0000df00ff017b82 */ /* 0x000ff00000000800 */
[----:B------:R-:W0:Y:S01]  /*0010*/  S2UR UR4, SR_CTAID.X ;  /* 0x00000000000479c3 */ /* 0x000e220000002500 */
[----:B------:R-:W1:Y:S01]  /*0020*/  LDCU.64 UR6, c[0x0][0x380] ;  /* 0x00007000ff0677ac */ /* 0x000e620008000a00 */
[----:B------:R-:W2:Y:S01]  /*0030*/  LDCU.64 UR8, c[0x0][0x358] ;  /* 0x00006b00ff0877ac */ /* 0x000ea20008000a00 */
[----:B0-----:R-:W-:-:S04]  /*0040*/  UIMAD.WIDE.U32 UR4, UR4, 0x200, URZ ;  /* 0x00000200040478a5 */ /* 0x001fc8000f8e00ff */
[----:B-1----:R-:W-:-:S04]  /*0050*/  UIADD3 UR6, UP0, UPT, -UR4, UR6, URZ ;  /* 0x0000000604067290 */ /* 0x002fc8000ff1e1ff */
[----:B------:R-:W-:Y:S02]  /*0060*/  UIADD3.X UR7, UPT, UPT, ~UR5, UR7, URZ, UP0, !UPT ;  /* 0x0000000705077290 */ /* 0x000fe400087fe5ff */
[----:B------:R-:W-:-:S04]  /*0070*/  UISETP.GE.U32.AND UP0, UPT, UR6, 0x200, UPT ;  /* 0x000002000600788c */ /* 0x000fc8000bf06070 */
[----:B------:R-:W-:-:S09]  /*0080*/  UISETP.GE.U32.AND.EX UP0, UPT, UR7, URZ, UPT, UP0 ;  /* 0x000000ff0700728c */ /* 0x000fd2000bf06100 */
[----:B--2---:R-:W-:Y:S05]  /*0090*/  BRA.U !UP0, `(.L_x_0) ;  /* 0x0000000108287547 */ /* 0x004fea000b800000 */
[----:B------:R-:W0:Y:S01]  /*00a0*/  S2R R0, SR_TID.X ;  /* 0x0000000000007919 */ /* 0x000e220000002100 */
[----:B------:R-:W1:Y:S01]  /*00b0*/  LDCU.64 UR6, c[0x0][0x388] ;  /* 0x00007100ff0677ac */ /* 0x000e620008000a00 */
[----:B------:R-:W2:Y:S01]  /*00c0*/  LDC R5, c[0x0][0x390] ;  /* 0x0000e400ff057b82 */ /* 0x000ea20000000800 */
[----:B0-----:R-:W-:-:S05]  /*00d0*/  IADD3 R0, P0, PT, R0, UR4, RZ ;  /* 0x0000000400007c10 */ /* 0x001fca000ff1e0ff */
[----:B------:R-:W-:Y:S01]  /*00e0*/  IMAD.X R3, RZ, RZ, UR5, P0 ;  /* 0x00000005ff037e24 */ /* 0x000fe200080e06ff */
[----:B-1----:R-:W-:-:S04]  /*00f0*/  LEA R2, P0, R0, UR6, 0x2 ;  /* 0x0000000600027c11 */ /* 0x002fc8000f8010ff */
[----:B------:R-:W-:-:S05]  /*0100*/  LEA.HI.X R3, R0, UR7, R3, 0x2, P0 ;  /* 0x0000000700037c11 */ /* 0x000fca00080f1403 */
[----:B--2---:R-:W-:Y:S04]  /*0110*/  STG.E desc[UR8][R2.64], R5 ;  /* 0x0000000502007986 */ /* 0x004fe8000c101908 */
[----:B------:R-:W-:Y:S01]  /*0120*/  STG.E desc[UR8][R2.64+0x400], R5 ;  /* 0x0004000502007986 */ /* 0x000fe2000c101908 */
[----:B------:R-:W-:Y:S05]  /*0130*/  EXIT ;  /* 0x000000000000794d */ /* 0x000fea0003800000 */
.L_x_0:
[----:B------:R-:W0:Y:S01]  /*0140*/  S2R R0, SR_TID.X ;  /* 0x0000000000007919 */ /* 0x000e220000002100 */
[----:B------:R-:W-:Y:S01]  /*0150*/  IMAD.U32 R2, RZ, RZ, UR7 ;  /* 0x00000007ff027e24 */ /* 0x000fe2000f8e00ff */
[----:B------:R-:W1:Y:S01]  /*0160*/  LDCU.64 UR10, c[0x0][0x388] ;  /* 0x00007100ff0a77ac */ /* 0x000e620008000a00 */
[----:B------:R-:W-:Y:S01]  /*0170*/  IMAD.U32 R4, RZ, RZ, UR7 ;  /* 0x00000007ff047e24 */ /* 0x000fe2000f8e00ff */
[----:B0-----:R-:W-:-:S04]  /*0180*/  ISETP.LT.U32.AND P0, PT, R0, UR6, PT ;  /* 0x0000000600007c0c */ /* 0x001fc8000bf01070 */
[----:B------:R-:W-:Y:S01]  /*0190*/  ISETP.GT.U32.AND.EX P0, PT, R2, RZ, PT, P0 ;  /* 0x000000ff0200720c */ /* 0x000fe20003f04100 */
[C---:B------:R-:W-:Y:S01]  /*01a0*/  VIADD R2, R0.reuse, 0x100 ;  /* 0x0000010000027836 */ /* 0x040fe20000000000 */
[----:B------:R-:W-:-:S04]  /*01b0*/  IADD3 R0, P2, PT, R0, UR4, RZ ;  /* 0x0000000400007c10 */ /* 0x000fc8000ff5e0ff */
[----:B------:R-:W-:Y:S01]  /*01c0*/  ISETP.LT.U32.AND P1, PT, R2, UR6, PT ;  /* 0x0000000602007c0c */ /* 0x000fe2000bf21070 */
[----:B------:R-:W-:Y:S01]  /*01d0*/  IMAD.X R3, RZ, RZ, UR5, P2 ;  /* 0x00000005ff037e24 */ /* 0x000fe200090e06ff */
[----:B-1----:R-:W-:Y:S02]  /*01e0*/  LEA R2, P2, R0, UR10, 0x2 ;  /* 0x0000000a00027c11 */ /* 0x002fe4000f8410ff */
[----:B------:R-:W-:Y:S02]  /*01f0*/  ISETP.GT.U32.AND.EX P1, PT, R4, RZ, PT, P1 ;  /* 0x000000ff0400720c */ /* 0x000fe40003f24110 */
[----:B------:R-:W-:Y:S01]  /*0200*/  LEA.HI.X R3, R0, UR11, R3, 0x2, P2 ;  /* 0x0000000b00037c11 */ /* 0x000fe200090f1403 */
[----:B------:R-:W0:Y:S04]  /*0210*/  @P0 LDC R5, c[0x0][0x390] ;  /* 0x0000e400ff050b82 */ /* 0x000e280000000800 */
[----:B0-----:R0:W-:Y:S06]  /*0220*/  @P0 STG.E desc[UR8][R2.64], R5 ;  /* 0x0000000502000986 */ /* 0x0011ec000c101908 */
[----:B------:R-:W-:Y:S05]  /*0230*/  @!P1 EXIT ;  /* 0x000000000000994d */ /* 0x000fea0003800000 */
[----:B0-----:R-:W0:Y:S02]  /*0240*/  LDC R5, c[0x0][0x390] ;  /* 0x0000e400ff057b82 */ /* 0x001e240000000800 */
[----:B0-----:R-:W-:Y:S01]  /*0250*/  STG.E desc[UR8][R2.64+0x400], R5 ;  /* 0x0004000502007986 */ /* 0x001fe2000c101908 */
[----:B------:R-:W-:Y:S05]  /*0260*/  EXIT ;  /* 0x000000000000794d */ /* 0x000fea0003800000 */
.L_x_1:
[----:B------:R-:W-:-:S00]  /*0270*/  BRA `(.L_x_1) ;  /* 0xfffffffc00fc7947 */ /* 0x000fc0000383ffff */
[----:B------:R-:W-:-:S00]  /*0280*/  NOP ;  /* 0x0000000000007918 */ /* 0x000fc00000000000 */
[----:B------:R-:W-:-:S00]  /*0290*/  NOP ;  /* 0x0000000000007918 */ /* 0x000fc00000000000 */
[----:B------:R-:W-:-:S00]  /*02a0*/  NOP ;  /* 0x0000000000007918 */ /* 0x000fc00000000000 */
[----:B------:R-:W-:-:S00]  /*02b0*/  NOP ;  /* 0x0000000000007918 */ /* 0x000fc00000000000 */
[----:B------:R-:W-:-:S00]  /*02c0*/  NOP ;  /* 0x0000000000007918 */ /* 0x000fc00000000000 */
[----:B------:R-:W-:-:S00]  /*02d0*/  NOP ;  /* 0x0000000000007918 */ /* 0x000fc00000000000 */
[----:B------:R-:W-:-:S00]  /*02e0*/  NOP ;  /* 0x0000000000007918 */ /* 0x000fc00000000000 */
[----:B------:R-:W-:-:S00]  /*02f0*/  NOP ;  /* 0x0000000000007918 */ /* 0x000fc00000000000 */
.L_x_4:


//--------------------- .text._ZN3cub18CUB_300001_SM_10006detail11EmptyKernelIvEEvv --------------------------
	.section	.text._ZN3cub18CUB_300001_SM_10006detail11EmptyKernelIvEEvv,"ax",@progbits
	.align	128
        .global         _ZN3cub18CUB_300001_SM_10006detail11EmptyKernelIvEEvv
        .type           _ZN3cub18CUB_300001_SM_10006detail11EmptyKernelIvEEvv,@function
        .size           _ZN3cub18CUB_300001_SM_10006detail11EmptyKernelIvEEvv,(.L_x_5 - _ZN3cub18CUB_300001_SM_10006detail11EmptyKernelIvEEvv)
        .other          _ZN3cub18CUB_300001_SM_10006detail11EmptyKernelIvEEvv,@"STO_CUDA_ENTRY STV_DEFAULT"
_ZN3cub18CUB_300001_SM_10006detail11EmptyKernelIvEEvv:
.text._ZN3cub18CUB_300001_SM_10006detail11EmptyKernelIvEEvv:
[----:B------:R-:W-:Y:S01]  /*0000*/  LDC R1, c[0x0][0x37c] ;  /* 0x0000df00ff017b82 */ /* 0x000fe20000000800 */
[----:B------:R-:W-:Y:S05]  /*0010*/  EXIT ;  /* 0x000000000000794d */ /* 0x000fea0003800000 */
.L_x_2:
        /* <DEDUP_REMOVED lines=14> */
.L_x_5:


//--------------------- .text._Z6VecAddPfS_S_     --------------------------
	.section	.text._Z6VecAddPfS_S_,"ax",@progbits
	.align	128
        .global         _Z6VecAddPfS_S_
        .type           _Z6VecAddPfS_S_,@function
        .size           _Z6VecAddPfS_S_,(.L_x_6 - _Z6VecAddPfS_S_)
        .other          _Z6VecAddPfS_S_,@"STO_CUDA_ENTRY STV_DEFAULT"
_Z6VecAddPfS_S_:
.text._Z6VecAddPfS_S_:
[----:B------:R-:W-:Y:S01]  /*0000*/  LDC R1, c[0x0][0x37c] ;  /* 0x0000df00ff017b82 */ /* 0x000fe20000000800 */
[----:B------:R-:W0:Y:S07]  /*0010*/  S2R R9, SR_TID.X ;  /* 0x0000000000097919 */ /* 0x000e2e0000002100 */
[----:B------:R-:W0:Y:S01]  /*0020*/  LDC.64 R2, c[0x0][0x380] ;  /* 0x0000e000ff027b82 */ /* 0x000e220000000a00 */
[----:B------:R-:W1:Y:S07]  /*0030*/  LDCU.64 UR4, c[0x0][0x358] ;  /* 0x00006b00ff0477ac */ /* 0x000e6e0008000a00 */
[----:B------:R-:W2:Y:S08]  /*0040*/  LDC.64 R4, c[0x0][0x388] ;  /* 0x0000e200ff047b82 */ /* 0x000eb00000000a00 */
[----:B------:R-:W3:Y:S01]  /*0050*/  LDC.64 R6, c[0x0][0x390] ;  /* 0x0000e400ff067b82 */ /* 0x000ee20000000a00 */
[----:B0-----:R-:W-:-:S04]  /*0060*/  IMAD.WIDE.U32 R2, R9, 0x4, R2 ;  /* 0x0000000409027825 */ /* 0x001fc800078e0002 */
[C---:B--2---:R-:W-:Y:S02]  /*0070*/  IMAD.WIDE.U32 R4, R9.reuse, 0x4, R4 ;  /* 0x0000000409047825 */ /* 0x044fe400078e0004 */
[----:B-1----:R-:W2:Y:S04]  /*0080*/  LDG.E R2, desc[UR4][R2.64] ;  /* 0x0000000402027981 */ /* 0x002ea8000c1e1900 */
[----:B------:R-:W2:Y:S01]  /*0090*/  LDG.E R5, desc[UR4][R4.64] ;  /* 0x0000000404057981 */ /* 0x000ea2000c1e1900 */
[----:B---3--:R-:W-:-:S04]  /*00a0*/  IMAD.WIDE.U32 R6, R9, 0x4, R6 ;  /* 0x0000000409067825 */ /* 0x008fc800078e0006 */
[----:B--2---:R-:W-:-:S05]  /*00b0*/  FADD R9, R2, R5 ;  /* 0x0000000502097221 */ /* 0x004fca0000000000 */
[----:B------:R-:W-:Y:S01]  /*00c0*/  STG.E desc[UR4][R6.64], R9 ;  /* 0x0000000906007986 */ /* 0x000fe2000c101904 */
[----:B------:R-:W-:Y:S05]  /*00d0*/  EXIT ;  /* 0x000000000000794d */ /* 0x000fea0003800000 */
.L_x_3:
        /* <DEDUP_REMOVED lines=10> */
.L_x_6:


//--------------------- .nv.shared.reserved.0     --------------------------
	.section	.nv.shared.reserved.0,"aw",@nobits
	.weak		__nv_reservedSMEM_offset_0_alias
	.size		__nv_reservedSMEM_offset_0_alias, 0, 64
	.other		__nv_reservedSMEM_offset_0_alias,@"STO_CUDA_RESERVED_SHARED STV_DEFAULT"
__nv_reservedSMEM_offset_0_alias:
	.zero		0
	.zero		64


//--------------------- .nv.global                --------------------------
	.section	.nv.global,"aw",@nobits
.nv.global:
	.type		_ZN34_INTERNAL_5581f21a_4_k_cu_bb20ad836thrust24THRUST_300001_SM_1000_NS12placeholders2_8E,@object
	.size		_ZN34_INTERNAL_5581f21a_4_k_cu_bb20ad836thrust24THRUST_300001_SM_1000_NS12placeholders2_8E,(_ZN34_INTERNAL_5581f21a_4_k_cu_bb20ad834cuda3std3__436_GLOBAL__N__5581f21a_4_k_cu_bb20ad836ignoreE - _ZN34_INTERNAL_5581f21a_4_k_cu_bb20ad836thrust24THRUST_300001_SM_1000_NS12placeholders2_8E)
_ZN34_INTERNAL_5581f21a_4_k_cu_bb20ad836thrust24THRUST_300001_SM_1000_NS12placeholders2_8E:
	.zero		1
	.type		_ZN34_INTERNAL_5581f21a_4_k_cu_bb20ad834cuda3std3__436_GLOBAL__N__5581f21a_4_k_cu_bb20ad836ignoreE,@object
	.size		_ZN34_INTERNAL_5581f21a_4_k_cu_bb20ad834cuda3std3__436_GLOBAL__N__5581f21a_4_k_cu_bb20ad836ignoreE,(_ZN34_INTERNAL_5581f21a_4_k_cu_bb20ad834cuda3std6ranges3__45__cpo4dataE - _ZN34_INTERNAL_5581f21a_4_k_cu_bb20ad834cuda3std3__436_GLOBAL__N__5581f21a_4_k_cu_bb20ad836ignoreE)
_ZN34_INTERNAL_5581f21a_4_k_cu_bb20ad834cuda3std3__436_GLOBAL__N__5581f21a_4_k_cu_bb20ad836ignoreE:
	.zero		1
	.type		_ZN34_INTERNAL_5581f21a_4_k_cu_bb20ad834cuda3std6ranges3__45__cpo4dataE,@object
	.size		_ZN34_INTERNAL_5581f21a_4_k_cu_bb20ad834cuda3std6ranges3__45__cpo4dataE,(_ZN34_INTERNAL_5581f21a_4_k_cu_bb20ad836thrust24THRUST_300001_SM_1000_NS6system3cpp3parE - _ZN34_INTERNAL_5581f21a_4_k_cu_bb20ad834cuda3std6ranges3__45__cpo4dataE)
_ZN34_INTERNAL_5581f21a_4_k_cu_bb20ad834cuda3std6ranges3__45__cpo4dataE:
	.zero		1
	.type		_ZN34_INTERNAL_5581f21a_4_k_cu_bb20ad836thrust24THRUST_300001_SM_1000_NS6system3cpp3parE,@object
	.size		_ZN34_INTERNAL_5581f21a_4_k_cu_bb20ad836thrust24THRUST_300001_SM_1000_NS6system3cpp3parE,(_ZN34_INTERNAL_5581f21a_4_k_cu_bb20ad834cuda3std3__45__cpo5beginE - _ZN34_INTERNAL_5581f21a_4_k_cu_bb20ad836thrust24THRUST_300001_SM_1000_NS6system3cpp3parE)
_ZN34_INTERNAL_5581f21a_4_k_cu_bb20ad836thrust24THRUST_300001_SM_1000_NS6system3cpp3parE:
	.zero		1
	.type		_ZN34_INTERNAL_5581f21a_4_k_cu_bb20ad834cuda3std3__45__cpo5beginE,@object
	.size		_ZN34_INTERNAL_5581f21a_4_k_cu_bb20ad834cuda3std3__45__cpo5beginE,(_ZN34_INTERNAL_5581f21a_4_k_cu_bb20ad834cuda3std6ranges3__45__cpo5beginE - _ZN34_INTERNAL_5581f21a_4_k_cu_bb20ad834cuda3std3__45__cpo5beginE)
_ZN34_INTERNAL_5581f21a_4_k_cu_bb20ad834cuda3std3__45__cpo5beginE:
	.zero		1
	.type		_ZN34_INTERNAL_5581f21a_4_k_cu_bb20ad834cuda3std6ranges3__45__cpo5beginE,@object
	.size		_ZN34_INTERNAL_5581f21a_4_k_cu_bb20ad834cuda3std6ranges3__45__cpo5beginE,(_ZN34_INTERNAL_5581f21a_4_k_cu_bb20ad836thrust24THRUST_300001_SM_1000_NS6deviceE - _ZN34_INTERNAL_5581f21a_4_k_cu_bb20ad834cuda3std6ranges3__45__cpo5beginE)
_ZN34_INTERNAL_5581f21a_4_k_cu_bb20ad834cuda3std6ranges3__45__cpo5beginE:
	.zero		1
	.type		_ZN34_INTERNAL_5581f21a_4_k_cu_bb20ad836thrust24THRUST_300001_SM_1000_NS6deviceE,@object
	.size		_ZN34_INTERNAL_5581f21a_4_k_cu_bb20ad836thrust24THRUST_300001_SM_1000_NS6deviceE,(_ZN34_INTERNAL_5581f21a_4_k_cu_bb20ad834cuda3std3__47nulloptE - _ZN34_INTERNAL_5581f21a_4_k_cu_bb20ad836thrust24THRUST_300001_SM_1000_NS6deviceE)
_ZN34_INTERNAL_5581f21a_4_k_cu_bb20ad836thrust24THRUST_300001_SM_1000_NS6deviceE:
	.zero		1
	.type		_ZN34_INTERNAL_5581f21a_4_k_cu_bb20ad834cuda3std3__47nulloptE,@object
	.size		_ZN34_INTERNAL_5581f21a_4_k_cu_bb20ad834cuda3std3__47nulloptE,(_ZN34_INTERNAL_5581f21a_4_k_cu_bb20ad834cuda3std6ranges3__45__cpo8distanceE - _ZN34_INTERNAL_5581f21a_4_k_cu_bb20ad834cuda3std3__47nulloptE)
_ZN34_INTERNAL_5581f21a_4_k_cu_bb20ad834cuda3std3__47nulloptE:
	.zero		1
	.type		_ZN34_INTERNAL_5581f21a_4_k_cu_bb20ad834cuda3std6ranges3__45__cpo8distanceE,@object
	.size		_ZN34_INTERNAL_5581f21a_4_k_cu_bb20ad834cuda3std6ranges3__45__cpo8distanceE,(_ZN34_INTERNAL_5581f21a_4_k_cu_bb20ad836thrust24THRUST_300001_SM_1000_NS12placeholders2_4E - _ZN34_INTERNAL_5581f21a_4_k_cu_bb20ad834cuda3std6ranges3__45__cpo8distanceE)
_ZN34_INTERNAL_5581f21a_4_k_cu_bb20ad834cuda3std6ranges3__45__cpo8distanceE:
	.zero		1
	.type		_ZN34_INTERNAL_5581f21a_4_k_cu_bb20ad836thrust24THRUST_300001_SM_1000_NS12placeholders2_4E,@object
	.size		_ZN34_INTERNAL_5581f21a_4_k_cu_bb20ad836thrust24THRUST_300001_SM_1000_NS12placeholders2_4E,(_ZN34_INTERNAL_5581f21a_4_k_cu_bb20ad834cuda3std3__45__cpo6rbeginE - _ZN34_INTERNAL_5581f21a_4_k_cu_bb20ad836thrust24THRUST_300001_SM_1000_NS12placeholders2_4E)
_ZN34_INTERNAL_5581f21a_4_k_cu_bb20ad836thrust24THRUST_300001_SM_1000_NS12placeholders2_4E:
	.zero		1
	.type		_ZN34_INTERNAL_5581f21a_4_k_cu_bb20ad834cuda3std3__45__cpo6rbeginE,@object
	.size		_ZN34_INTERNAL_5581f21a_4_k_cu_bb20ad834cuda3std3__45__cpo6rbeginE,(_ZN34_INTERNAL_5581f21a_4_k_cu_bb20ad834cuda3std6ranges3__45__cpo7advanceE - _ZN34_INTERNAL_5581f21a_4_k_cu_bb20ad834cuda3std3__45__cpo6rbeginE)
_ZN34_INTERNAL_5581f21a_4_k_cu_bb20ad834cuda3std3__45__cpo6rbeginE:
	.zero		1
	.type		_ZN34_INTERNAL_5581f21a_4_k_cu_bb20ad834cuda3std6ranges3__45__cpo7advanceE,@object
	.size		_ZN34_INTERNAL_5581f21a_4_k_cu_bb20ad834cuda3std6ranges3__45__cpo7advanceE,(_ZN34_INTERNAL_5581f21a_4_k_cu_bb20ad836thrust24THRUST_300001_SM_1000_NS12placeholders3_10E - _ZN34_INTERNAL_5581f21a_4_k_cu_bb20ad834cuda3std6ranges3__45__cpo7advanceE)
_ZN34_INTERNAL_5581f21a_4_k_cu_bb20ad834cuda3std6ranges3__45__cpo7advanceE:
	.zero		1
	.type		_ZN34_INTERNAL_5581f21a_4_k_cu_bb20ad836thrust24THRUST_300001_SM_1000_NS12placeholders3_10E,@object
	.size		_ZN34_INTERNAL_5581f21a_4_k_cu_bb20ad836thrust24THRUST_300001_SM_1000_NS12placeholders3_10E,(_ZN34_INTERNAL_5581f21a_4_k_cu_bb20ad834cuda3std3__48in_placeE - _ZN34_INTERNAL_5581f21a_4_k_cu_bb20ad836thrust24THRUST_300001_SM_1000_NS12placeholders3_10E)
_ZN34_INTERNAL_5581f21a_4_k_cu_bb20ad836thrust24THRUST_300001_SM_1000_NS12placeholders3_10E:
	.zero		1
	.type		_ZN34_INTERNAL_5581f21a_4_k_cu_bb20ad834cuda3std3__48in_placeE,@object
	.size		_ZN34_INTERNAL_5581f21a_4_k_cu_bb20ad834cuda3std3__48in_placeE,(_ZN34_INTERNAL_5581f21a_4_k_cu_bb20ad834cuda3std6ranges3__45__cpo4sizeE - _ZN34_INTERNAL_5581f21a_4_k_cu_bb20ad834cuda3std3__48in_placeE)
_ZN34_INTERNAL_5581f21a_4_k_cu_bb20ad834cuda3std3__48in_placeE:
	.zero		1
	.type		_ZN34_INTERNAL_5581f21a_4_k_cu_bb20ad834cuda3std6ranges3__45__cpo4sizeE,@object
	.size		_ZN34_INTERNAL_5581f21a_4_k_cu_bb20ad834cuda3std6ranges3__45__cpo4sizeE,(_ZN34_INTERNAL_5581f21a_4_k_cu_bb20ad836thrust24THRUST_300001_SM_1000_NS12placeholders2_2E - _ZN34_INTERNAL_5581f21a_4_k_cu_bb20ad834cuda3std6ranges3__45__cpo4sizeE)
_ZN34_INTERNAL_5581f21a_4_k_cu_bb20ad834cuda3std6ranges3__45__cpo4sizeE:
	.zero		1
	.type		_ZN34_INTERNAL_5581f21a_4_k_cu_bb20ad836thrust24THRUST_300001_SM_1000_NS12placeholders2_2E,@object
	.size		_ZN34_INTERNAL_5581f21a_4_k_cu_bb20ad836thrust24THRUST_300001_SM_1000_NS12placeholders2_2E,(_ZN34_INTERNAL_5581f21a_4_k_cu_bb20ad834cuda3std3__45__cpo6cbeginE - _ZN34_INTERNAL_5581f21a_4_k_cu_bb20ad836thrust24THRUST_300001_SM_1000_NS12placeholders2_2E)
_ZN34_INTERNAL_5581f21a_4_k_cu_bb20ad836thrust24THRUST_300001_SM_1000_NS12placeholders2_2E:
	.zero		1
	.type		_ZN34_INTERNAL_5581f21a_4_k_cu_bb20ad834cuda3std3__45__cpo6cbeginE,@object
	.size		_ZN34_INTERNAL_5581f21a_4_k_cu_bb20ad834cuda3std3__45__cpo6cbeginE,(_ZN34_INTERNAL_5581f21a_4_k_cu_bb20ad834cuda3std6ranges3__45__cpo6cbeginE - _ZN34_INTERNAL_5581f21a_4_k_cu_bb20ad834cuda3std3__45__cpo6cbeginE)
_ZN34_INTERNAL_5581f21a_4_k_cu_bb20ad834cuda3std3__45__cpo6cbeginE:
	.zero		1
	.type		_ZN34_INTERNAL_5581f21a_4_k_cu_bb20ad834cuda3std6ranges3__45__cpo6cbeginE,@object
	.size		_ZN34_INTERNAL_5581f21a_4_k_cu_bb20ad834cuda3std6ranges3__45__cpo6cbeginE,(_ZN34_INTERNAL_5581f21a_4_k_cu_bb20ad836thrust24THRUST_300001_SM_1000_NS12placeholders2_6E - _ZN34_INTERNAL_5581f21a_4_k_cu_bb20ad834cuda3std6ranges3__45__cpo6cbeginE)
_ZN34_INTERNAL_5581f21a_4_k_cu_bb20ad834cuda3std6ranges3__45__cpo6cbeginE:
	.zero		1
	.type		_ZN34_INTERNAL_5581f21a_4_k_cu_bb20ad836thrust24THRUST_300001_SM_1000_NS12placeholders2_6E,@object
	.size		_ZN34_INTERNAL_5581f21a_4_k_cu_bb20ad836thrust24THRUST_300001_SM_1000_NS12placeholders2_6E,(_ZN34_INTERNAL_5581f21a_4_k_cu_bb20ad834cuda3std3__45__cpo7crbeginE - _ZN34_INTERNAL_5581f21a_4_k_cu_bb20ad836thrust24THRUST_300001_SM_1000_NS12placeholders2_6E)
_ZN34_INTERNAL_5581f21a_4_k_cu_bb20ad836thrust24THRUST_300001_SM_1000_NS12placeholders2_6E:
	.zero		1
	.type		_ZN34_INTERNAL_5581f21a_4_k_cu_bb20ad834cuda3std3__45__cpo7crbeginE,@object
	.size		_ZN34_INTERNAL_5581f21a_4_k_cu_bb20ad834cuda3std3__45__cpo7crbeginE,(_ZN34_INTERNAL_5581f21a_4_k_cu_bb20ad834cuda3std6ranges3__45__cpo4nextE - _ZN34_INTERNAL_5581f21a_4_k_cu_bb20ad834cuda3std3__45__cpo7crbeginE)
_ZN34_INTERNAL_5581f21a_4_k_cu_bb20ad834cuda3std3__45__cpo7crbeginE:
	.zero		1
	.type		_ZN34_INTERNAL_5581f21a_4_k_cu_bb20ad834cuda3std6ranges3__45__cpo4nextE,@object
	.size		_ZN34_INTERNAL_5581f21a_4_k_cu_bb20ad834cuda3std6ranges3__45__cpo4nextE,(_ZN34_INTERNAL_5581f21a_4_k_cu_bb20ad834cuda3std6ranges3__45__cpo4swapE - _ZN34_INTERNAL_5581f21a_4_k_cu_bb20ad834cuda3std6ranges3__45__cpo4nextE)
_ZN34_INTERNAL_5581f21a_4_k_cu_bb20ad834cuda3std6ranges3__45__cpo4nextE:
	.zero		1
	.type		_ZN34_INTERNAL_5581f21a_4_k_cu_bb20ad834cuda3std6ranges3__45__cpo4swapE,@object
	.size		_ZN34_INTERNAL_5581f21a_4_k_cu_bb20ad834cuda3std6ranges3__45__cpo4swapE,(_ZN34_INTERNAL_5581f21a_4_k_cu_bb20ad836thrust24THRUST_300001_SM_1000_NS8cuda_cub10par_nosyncE - _ZN34_INTERNAL_5581f21a_4_k_cu_bb20ad834cuda3std6ranges3__45__cpo4swapE)
_ZN34_INTERNAL_5581f21a_4_k_cu_bb20ad834cuda3std6ranges3__45__cpo4swapE:
	.zero		1
	.type		_ZN34_INTERNAL_5581f21a_4_k_cu_bb20ad836thrust24THRUST_300001_SM_1000_NS8cuda_cub10par_nosyncE,@object
	.size		_ZN34_INTERNAL_5581f21a_4_k_cu_bb20ad836thrust24THRUST_300001_SM_1000_NS8cuda_cub10par_nosyncE,(_ZN34_INTERNAL_5581f21a_4_k_cu_bb20ad836thrust24THRUST_300001_SM_1000_NS3seqE - _ZN34_INTERNAL_5581f21a_4_k_cu_bb20ad836thrust24THRUST_300001_SM_1000_NS8cuda_cub10par_nosyncE)
_ZN34_INTERNAL_5581f21a_4_k_cu_bb20ad836thrust24THRUST_300001_SM_1000_NS8cuda_cub10par_nosyncE:
	.zero		1
	.type		_ZN34_INTERNAL_5581f21a_4_k_cu_bb20ad836thrust24THRUST_300001_SM_1000_NS3seqE,@object
	.size		_ZN34_INTERNAL_5581f21a_4_k_cu_bb20ad836thrust24THRUST_300001_SM_1000_NS3seqE,(_ZN34_INTERNAL_5581f21a_4_k_cu_bb20ad834cuda3std3__420unreachable_sentinelE - _ZN34_INTERNAL_5581f21a_4_k_cu_bb20ad836thrust24THRUST_300001_SM_1000_NS3seqE)
_ZN34_INTERNAL_5581f21a_4_k_cu_bb20ad836thrust24THRUST_300001_SM_1000_NS3seqE:
	.zero		1
	.type		_ZN34_INTERNAL_5581f21a_4_k_cu_bb20ad834cuda3std3__420unreachable_sentinelE,@object
	.size		_ZN34_INTERNAL_5581f21a_4_k_cu_bb20ad834cuda3std3__420unreachable_sentinelE,(_ZN34_INTERNAL_5581f21a_4_k_cu_bb20ad834cuda3std6ranges3__45__cpo5ssizeE - _ZN34_INTERNAL_5581f21a_4_k_cu_bb20ad834cuda3std3__420unreachable_sentinelE)
_ZN34_INTERNAL_5581f21a_4_k_cu_bb20ad834cuda3std3__420unreachable_sentinelE:
	.zero		1
	.type		_ZN34_INTERNAL_5581f21a_4_k_cu_bb20ad834cuda3std6ranges3__45__cpo5ssizeE,@object
	.size		_ZN34_INTERNAL_5581f21a_4_k_cu_bb20ad834cuda3std6ranges3__45__cpo5ssizeE,(_ZN34_INTERNAL_5581f21a_4_k_cu_bb20ad836thrust24THRUST_300001_SM_1000_NS12placeholders2_3E - _ZN34_INTERNAL_5581f21a_4_k_cu_bb20ad834cuda3std6ranges3__45__cpo5ssizeE)
_ZN34_INTERNAL_5581f21a_4_k_cu_bb20ad834cuda3std6ranges3__45__cpo5ssizeE:
	.zero		1
	.type		_ZN34_INTERNAL_5581f21a_4_k_cu_bb20ad836thrust24THRUST_300001_SM_1000_NS12placeholders2_3E,@object
	.size		_ZN34_INTERNAL_5581f21a_4_k_cu_bb20ad836thrust24THRUST_300001_SM_1000_NS12placeholders2_3E,(_ZN34_INTERNAL_5581f21a_4_k_cu_bb20ad834cuda3std3__45__cpo4cendE - _ZN34_INTERNAL_5581f21a_4_k_cu_bb20ad836thrust24THRUST_300001_SM_1000_NS12placeholders2_3E)
_ZN34_INTERNAL_5581f21a_4_k_cu_bb20ad836thrust24THRUST_300001_SM_1000_NS12placeholders2_3E:
	.zero		1
	.type		_ZN34_INTERNAL_5581f21a_4_k_cu_bb20ad834cuda3std3__45__cpo4cendE,@object
	.size		_ZN34_INTERNAL_5581f21a_4_k_cu_bb20ad834cuda3std3__45__cpo4cendE,(_ZN34_INTERNAL_5581f21a_4_k_cu_bb20ad834cuda3std6ranges3__45__cpo4cendE - _ZN34_INTERNAL_5581f21a_4_k_cu_bb20ad834cuda3std3__45__cpo4cendE)
_ZN34_INTERNAL_5581f21a_4_k_cu_bb20ad834cuda3std3__45__cpo4cendE:
	.zero		1
	.type		_ZN34_INTERNAL_5581f21a_4_k_cu_bb20ad834cuda3std6ranges3__45__cpo4cendE,@object
	.size		_ZN34_INTERNAL_5581f21a_4_k_cu_bb20ad834cuda3std6ranges3__45__cpo4cendE,(_ZN34_INTERNAL_5581f21a_4_k_cu_bb20ad836thrust24THRUST_300001_SM_1000_NS12placeholders2_7E - _ZN34_INTERNAL_5581f21a_4_k_cu_bb20ad834cuda3std6ranges3__45__cpo4cendE)
_ZN34_INTERNAL_5581f21a_4_k_cu_bb20ad834cuda3std6ranges3__45__cpo4cendE:
	.zero		1
	.type		_ZN34_INTERNAL_5581f21a_4_k_cu_bb20ad836thrust24THRUST_300001_SM_1000_NS12placeholders2_7E,@object
	.size		_ZN34_INTERNAL_5581f21a_4_k_cu_bb20ad836thrust24THRUST_300001_SM_1000_NS12placeholders2_7E,(_ZN34_INTERNAL_5581f21a_4_k_cu_bb20ad834cuda3std3__45__cpo5crendE - _ZN34_INTERNAL_5581f21a_4_k_cu_bb20ad836thrust24THRUST_300001_SM_1000_NS12placeholders2_7E)
_ZN34_INTERNAL_5581f21a_4_k_cu_bb20ad836thrust24THRUST_300001_SM_1000_NS12placeholders2_7E:
	.zero		1
	.type		_ZN34_INTERNAL_5581f21a_4_k_cu_bb20ad834cuda3std3__45__cpo5crendE,@object
	.size		_ZN34_INTERNAL_5581f21a_4_k_cu_bb20ad834cuda3std3__45__cpo5crendE,(_ZN34_INTERNAL_5581f21a_4_k_cu_bb20ad834cuda3std6ranges3__45__cpo4prevE - _ZN34_INTERNAL_5581f21a_4_k_cu_bb20ad834cuda3std3__45__cpo5crendE)
_ZN34_INTERNAL_5581f21a_4_k_cu_bb20ad834cuda3std3__45__cpo5crendE:
	.zero		1
	.type		_ZN34_INTERNAL_5581f21a_4_k_cu_bb20ad834cuda3std6ranges3__45__cpo4prevE,@object
	.size		_ZN34_INTERNAL_5581f21a_4_k_cu_bb20ad834cuda3std6ranges3__45__cpo4prevE,(_ZN34_INTERNAL_5581f21a_4_k_cu_bb20ad834cuda3std6ranges3__45__cpo9iter_moveE - _ZN34_INTERNAL_5581f21a_4_k_cu_bb20ad834cuda3std6ranges3__45__cpo4prevE)
_ZN34_INTERNAL_5581f21a_4_k_cu_bb20ad834cuda3std6ranges3__45__cpo4prevE:
	.zero		1
	.type		_ZN34_INTERNAL_5581f21a_4_k_cu_bb20ad834cuda3std6ranges3__45__cpo9iter_moveE,@object
	.size		_ZN34_INTERNAL_5581f21a_4_k_cu_bb20ad834cuda3std6ranges3__45__cpo9iter_moveE,(_ZN34_INTERNAL_5581f21a_4_k_cu_bb20ad836thrust24THRUST_300001_SM_1000_NS6system6detail10sequential3seqE - _ZN34_INTERNAL_5581f21a_4_k_cu_bb20ad834cuda3std6ranges3__45__cpo9iter_moveE)
_ZN34_INTERNAL_5581f21a_4_k_cu_bb20ad834cuda3std6ranges3__45__cpo9iter_moveE:
	.zero		1
	.type		_ZN34_INTERNAL_5581f21a_4_k_cu_bb20ad836thrust24THRUST_300001_SM_1000_NS6system6detail10sequential3seqE,@object
	.size		_ZN34_INTERNAL_5581f21a_4_k_cu_bb20ad836thrust24THRUST_300001_SM_1000_NS6system6detail10sequential3seqE,(_ZN34_INTERNAL_5581f21a_4_k_cu_bb20ad836thrust24THRUST_300001_SM_1000_NS12placeholders2_9E - _ZN34_INTERNAL_5581f21a_4_k_cu_bb20ad836thrust24THRUST_300001_SM_1000_NS6system6detail10sequential3seqE)
_ZN34_INTERNAL_5581f21a_4_k_cu_bb20ad836thrust24THRUST_300001_SM_1000_NS6system6detail10sequential3seqE:
	.zero		1
	.type		_ZN34_INTERNAL_5581f21a_4_k_cu_bb20ad836thrust24THRUST_300001_SM_1000_NS12placeholders2_9E,@object
	.size		_ZN34_INTERNAL_5581f21a_4_k_cu_bb20ad836thrust24THRUST_300001_SM_1000_NS12placeholders2_9E,(_ZN34_INTERNAL_5581f21a_4_k_cu_bb20ad834cuda3std3__419piecewise_constructE - _ZN34_INTERNAL_5581f21a_4_k_cu_bb20ad836thrust24THRUST_300001_SM_1000_NS12placeholders2_9E)
_ZN34_INTERNAL_5581f21a_4_k_cu_bb20ad836thrust24THRUST_300001_SM_1000_NS12placeholders2_9E:
	.zero		1
	.type		_ZN34_INTERNAL_5581f21a_4_k_cu_bb20ad834cuda3std3__419piecewise_constructE,@object
	.size		_ZN34_INTERNAL_5581f21a_4_k_cu_bb20ad834cuda3std3__419piecewise_constructE,(_ZN34_INTERNAL_5581f21a_4_k_cu_bb20ad834cuda3std6ranges3__45__cpo5cdataE - _ZN34_INTERNAL_5581f21a_4_k_cu_bb20ad834cuda3std3__419piecewise_constructE)
_ZN34_INTERNAL_5581f21a_4_k_cu_bb20ad834cuda3std3__419piecewise_constructE:
	.zero		1
	.type		_ZN34_INTERNAL_5581f21a_4_k_cu_bb20ad834cuda3std6ranges3__45__cpo5cdataE,@object
	.size		_ZN34_INTERNAL_5581f21a_4_k_cu_bb20ad834cuda3std6ranges3__45__cpo5cdataE,(_ZN34_INTERNAL_5581f21a_4_k_cu_bb20ad836thrust24THRUST_300001_SM_1000_NS12placeholders2_1E - _ZN34_INTERNAL_5581f21a_4_k_cu_bb20ad834cuda3std6ranges3__45__cpo5cdataE)
_ZN34_INTERNAL_5581f21a_4_k_cu_bb20ad834cuda3std6ranges3__45__cpo5cdataE:
	.zero		1
	.type		_ZN34_INTERNAL_5581f21a_4_k_cu_bb20ad836thrust24THRUST_300001_SM_1000_NS12placeholders2_1E,@object
	.size		_ZN34_INTERNAL_5581f21a_4_k_cu_bb20ad836thrust24THRUST_300001_SM_1000_NS12placeholders2_1E,(_ZN34_INTERNAL_5581f21a_4_k_cu_bb20ad834cuda3std3__45__cpo3endE - _ZN34_INTERNAL_5581f21a_4_k_cu_bb20ad836thrust24THRUST_300001_SM_1000_NS12placeholders2_1E)
_ZN34_INTERNAL_5581f21a_4_k_cu_bb20ad836thrust24THRUST_300001_SM_1000_NS12placeholders2_1E:
	.zero		1
	.type		_ZN34_INTERNAL_5581f21a_4_k_cu_bb20ad834cuda3std3__45__cpo3endE,@object
	.size		_ZN34_INTERNAL_5581f21a_4_k_cu_bb20ad834cuda3std3__45__cpo3endE,(_ZN34_INTERNAL_5581f21a_4_k_cu_bb20ad834cuda3std6ranges3__45__cpo3endE - _ZN34_INTERNAL_5581f21a_4_k_cu_bb20ad834cuda3std3__45__cpo3endE)
_ZN34_INTERNAL_5581f21a_4_k_cu_bb20ad834cuda3std3__45__cpo3endE:
	.zero		1
	.type		_ZN34_INTERNAL_5581f21a_4_k_cu_bb20ad834cuda3std6ranges3__45__cpo3endE,@object
	.size		_ZN34_INTERNAL_5581f21a_4_k_cu_bb20ad834cuda3std6ranges3__45__cpo3endE,(_ZN34_INTERNAL_5581f21a_4_k_cu_bb20ad836thrust24THRUST_300001_SM_1000_NS12placeholders2_5E - _ZN34_INTERNAL_5581f21a_4_k_cu_bb20ad834cuda3std6ranges3__45__cpo3endE)
_ZN34_INTERNAL_5581f21a_4_k_cu_bb20ad834cuda3std6ranges3__45__cpo3endE:
	.zero		1
	.type		_ZN34_INTERNAL_5581f21a_4_k_cu_bb20ad836thrust24THRUST_300001_SM_1000_NS12placeholders2_5E,@object
	.size		_ZN34_INTERNAL_5581f21a_4_k_cu_bb20ad836thrust24THRUST_300001_SM_1000_NS12placeholders2_5E,(_ZN34_INTERNAL_5581f21a_4_k_cu_bb20ad834cuda3std3__45__cpo4rendE - _ZN34_INTERNAL_5581f21a_4_k_cu_bb20ad836thrust24THRUST_300001_SM_1000_NS12placeholders2_5E)
_ZN34_INTERNAL_5581f21a_4_k_cu_bb20ad836thrust24THRUST_300001_SM_1000_NS12placeholders2_5E:
	.zero		1
	.type		_ZN34_INTERNAL_5581f21a_4_k_cu_bb20ad834cuda3std3__45__cpo4rendE,@object
	.size		_ZN34_INTERNAL_5581f21a_4_k_cu_bb20ad834cuda3std3__45__cpo4rendE,(_ZN34_INTERNAL_5581f21a_4_k_cu_bb20ad834cuda3std6ranges3__45__cpo9iter_swapE - _ZN34_INTERNAL_5581f21a_4_k_cu_bb20ad834cuda3std3__45__cpo4rendE)
_ZN34_INTERNAL_5581f21a_4_k_cu_bb20ad834cuda3std3__45__cpo4rendE:
	.zero		1
	.type		_ZN34_INTERNAL_5581f21a_4_k_cu_bb20ad834cuda3std6ranges3__45__cpo9iter_swapE,@object
	.size		_ZN34_INTERNAL_5581f21a_4_k_cu_bb20ad834cuda3std6ranges3__45__cpo9iter_swapE,(_ZN34_INTERNAL_5581f21a_4_k_cu_bb20ad834cuda3std3__48unexpectE - _ZN34_INTERNAL_5581f21a_4_k_cu_bb20ad834cuda3std6ranges3__45__cpo9iter_swapE)
_ZN34_INTERNAL_5581f21a_4_k_cu_bb20ad834cuda3std6ranges3__45__cpo9iter_swapE:
	.zero		1
	.type		_ZN34_INTERNAL_5581f21a_4_k_cu_bb20ad834cuda3std3__48unexpectE,@object
	.size		_ZN34_INTERNAL_5581f21a_4_k_cu_bb20ad834cuda3std3__48unexpectE,(_ZN34_INTERNAL_5581f21a_4_k_cu_bb20ad836thrust24THRUST_300001_SM_1000_NS8cuda_cub3parE - _ZN34_INTERNAL_5581f21a_4_k_cu_bb20ad834cuda3std3__48unexpectE)
_ZN34_INTERNAL_5581f21a_4_k_cu_bb20ad834cuda3std3__48unexpectE:
	.zero		1
	.type		_ZN34_INTERNAL_5581f21a_4_k_cu_bb20ad836thrust24THRUST_300001_SM_1000_NS8cuda_cub3parE,@object
	.size		_ZN34_INTERNAL_5581f21a_4_k_cu_bb20ad836thrust24THRUST_300001_SM_1000_NS8cuda_cub3parE,(.L_29 - _ZN34_INTERNAL_5581f21a_4_k_cu_bb20ad836thrust24THRUST_300001_SM_1000_NS8cuda_cub3parE)
_ZN34_INTERNAL_5581f21a_4_k_cu_bb20ad836thrust24THRUST_300001_SM_1000_NS8cuda_cub3parE:
	.zero		1
.L_29:


//--------------------- .nv.constant0._ZN3cub18CUB_300001_SM_10006detail8for_each13static_kernelINS2_12policy_hub_t12policy_500_tEmN6thrust24THRUST_300001_SM_1000_NS8cuda_cub20__uninitialized_fill7functorINS7_10device_ptrIfEEfEEEEvT0_T1_ --------------------------
	.section	.nv.constant0._ZN3cub18CUB_300001_SM_10006detail8for_each13static_kernelINS2_12policy_hub_t12policy_500_tEmN6thrust24THRUST_300001_SM_1000_NS8cuda_cub20__uninitialized_fill7functorINS7_10device_ptrIfEEfEEEEvT0_T1_,"a",@progbits
	.sectionflags	@""
	.align	4
.nv.constant0._ZN3cub18CUB_300001_SM_10006detail8for_each13static_kernelINS2_12policy_hub_t12policy_500_tEmN6thrust24THRUST_300001_SM_1000_NS8cuda_cub20__uninitialized_fill7functorINS7_10device_ptrIfEEfEEEEvT0_T1_:
	.zero		920


//--------------------- .nv.constant0._ZN3cub18CUB_300001_SM_10006detail11EmptyKernelIvEEvv --------------------------
	.section	.nv.constant0._ZN3cub18CUB_300001_SM_10006detail11EmptyKernelIvEEvv,"a",@progbits
	.sectionflags	@""
	.align	4
.nv.constant0._ZN3cub18CUB_300001_SM_10006detail11EmptyKernelIvEEvv:
	.zero		896


//--------------------- .nv.constant0._Z6VecAddPfS_S_ --------------------------
	.section	.nv.constant0._Z6VecAddPfS_S_,"a",@progbits
	.sectionflags	@""
	.align	4
.nv.constant0._Z6VecAddPfS_S_:
	.zero		920


//--------------------- SYMBOLS --------------------------

	.type		.nv.reservedSmem.offset0,@object
	.size		.nv.reservedSmem.offset0,0x4
